//
// Generated by NVIDIA NVVM Compiler
//
// Compiler Build ID: CL-36424714
// Cuda compilation tools, release 13.0, V13.0.88
// Based on NVVM 20.0.0
//

.version 9.0
.target sm_100
.address_size 64

	// .globl	_Z6kernelv
.extern .func  (.param .b32 func_retval0) vprintf
(
	.param .b64 vprintf_param_0,
	.param .b64 vprintf_param_1
)
;
.global .align 1 .b8 $str[37] = {72, 111, 108, 97, 32, 109, 117, 110, 100, 111, 32, 100, 101, 115, 100, 101, 32, 98, 108, 111, 113, 117, 101, 32, 37, 100, 44, 32, 104, 105, 108, 111, 32, 37, 100, 10};

.visible .entry _Z6kernelv()
{
	.local .align 8 .b8 	__local_depot0[8];
	.reg .b64 	%SP;
	.reg .b64 	%SPL;
	.reg .b32 	%r<5>;
	.reg .b64 	%rd<5>;

	mov.u64 	%SPL, __local_depot0;
	cvta.local.u64 	%SP, %SPL;
	add.u64 	%rd1, %SP, 0;
	add.u64 	%rd2, %SPL, 0;
	mov.u32 	%r1, %ctaid.x;
	mov.u32 	%r2, %tid.x;
	st.local.v2.u32 	[%rd2], {%r1, %r2};
	mov.u64 	%rd3, $str;
	cvta.global.u64 	%rd4, %rd3;
	{ // callseq 0, 0
	.param .b64 param0;
	st.param.b64 	[param0], %rd4;
	.param .b64 param1;
	st.param.b64 	[param1], %rd1;
	.param .b32 retval0;
	call.uni (retval0), 
	vprintf, 
	(
	param0, 
	param1
	);
	ld.param.b32 	%r3, [retval0];
	} // callseq 0
	ret;

}


// ===== COMPILED SASS (sm_100) =====

	.target	sm_100

	.elftype	@"ET_EXEC"


//--------------------- .note.nv.tkinfo           --------------------------
	.section	.note.nv.tkinfo,"",@"SHT_NOTE"
	.sectionflags	@"SHF_NOTE_NV_TKINFO"
	.tkinfo
        /*0018*/ 	.word	0x00000002
        /*0030*/ 	.string	""
        /*0030*/ 	.string	"ptxas"
        /*0030*/ 	.string	"Cuda compilation tools, release 13.0, V13.0.88"
        /*0030*/ 	.string	"Build cuda_13.0.r13.0/compiler.36424714_0"
        /*0030*/ 	.string	"-arch sm_100 -m 64 "



//--------------------- .note.nv.cuinfo           --------------------------
	.section	.note.nv.cuinfo,"",@"SHT_NOTE"
	.sectionflags	@"SHF_NOTE_NV_CUINFO"
        /*0018*/ 	.short	0x0002
        /*001a*/ 	.short	0x0064
        /*001c*/ 	.short	0x0082
	.zero		2


//--------------------- .nv.info                  --------------------------
	.section	.nv.info,"",@"SHT_CUDA_INFO"
	.align	4


	//----- nvinfo : EIATTR_REGCOUNT
	.align		4
        /*0000*/ 	.byte	0x04, 0x2f
        /*0002*/ 	.short	(.L_2 - .L_1)
	.align		4
.L_1:
        /*0004*/ 	.word	index@(_Z6kernelv)
        /*0008*/ 	.word	0x00000018


	//----- nvinfo : EIATTR_FRAME_SIZE
	.align		4
.L_2:
        /*000c*/ 	.byte	0x04, 0x11
        /*000e*/ 	.short	(.L_4 - .L_3)
	.align		4
.L_3:
        /*0010*/ 	.word	index@(_Z6kernelv)
        /*0014*/ 	.word	0x00000008


	//----- nvinfo : EIATTR_MIN_STACK_SIZE
	.align		4
.L_4:
        /*0018*/ 	.byte	0x04, 0x12
        /*001a*/ 	.short	(.L_6 - .L_5)
	.align		4
.L_5:
        /*001c*/ 	.word	index@(_Z6kernelv)
        /*0020*/ 	.word	0x00000008
.L_6:


//--------------------- .nv.compat                --------------------------
	.section	.nv.compat,"",@"SHT_CUDA_COMPAT_INFO"
	.align	4
        /*0000*/ 	.byte	0x02, 0x09, 0x00, 0x00, 0x02, 0x02, 0x01, 0x00, 0x02, 0x05, 0x05, 0x00, 0x03, 0x07, 0x01, 0x01
        /*0010*/ 	.byte	0x02, 0x03, 0x00, 0x00, 0x02, 0x06, 0x01, 0x00, 0x04, 0x0b, 0x08, 0x00, 0x09, 0x00, 0x00, 0x00
        /*0020*/ 	.byte	0x00, 0x00, 0x00, 0x00


//--------------------- .nv.info._Z6kernelv       --------------------------
	.section	.nv.info._Z6kernelv,"",@"SHT_CUDA_INFO"
	.sectionflags	@""
	.align	4


	//----- nvinfo : EIATTR_CUDA_API_VERSION
	.align		4
        /*0000*/ 	.byte	0x04, 0x37
        /*0002*/ 	.short	(.L_8 - .L_7)
.L_7:
        /*0004*/ 	.word	0x00000082


	//----- nvinfo : EIATTR_SPARSE_MMA_MASK
	.align		4
.L_8:
        /*0008*/ 	.byte	0x03, 0x50
        /*000a*/ 	.short	0x0000


	//----- nvinfo : EIATTR_MAXREG_COUNT
	.align		4
        /*000c*/ 	.byte	0x03, 0x1b
        /*000e*/ 	.short	0x00ff


	//----- nvinfo : EIATTR_EXTERNS
	.align		4
        /*0010*/ 	.byte	0x04, 0x0f
        /*0012*/ 	.short	(.L_10 - .L_9)


	//   ....[0]....
	.align		4
.L_9:
        /*0014*/ 	.word	index@(vprintf)


	//----- nvinfo : EIATTR_MERCURY_ISA_VERSION
	.align		4
.L_10:
        /*0018*/ 	.byte	0x03, 0x5f
        /*001a*/ 	.short	0x0101


	//----- nvinfo : EIATTR_VRC_CTA_INIT_COUNT
	.align		4
        /*001c*/ 	.byte	0x02, 0x4a
	.zero		1
	.zero		1


	//----- nvinfo : EIATTR_SYSCALL_OFFSETS
	.align		4
        /*0020*/ 	.byte	0x04, 0x46
        /*0022*/ 	.short	(.L_12 - .L_11)


	//   ....[0]....
.L_11:
        /*0024*/ 	.word	0x000000f0


	//----- nvinfo : EIATTR_EXIT_INSTR_OFFSETS
	.align		4
.L_12:
        /*0028*/ 	.byte	0x04, 0x1c
        /*002a*/ 	.short	(.L_14 - .L_13)


	//   ....[0]....
.L_13:
        /*002c*/ 	.word	0x00000100


	//----- nvinfo : EIATTR_SW_WAR
	.align		4
.L_14:
        /*0030*/ 	.byte	0x04, 0x36
        /*0032*/ 	.short	(.L_16 - .L_15)
.L_15:
        /*0034*/ 	.word	0x00000008
.L_16:


//--------------------- .nv.callgraph             --------------------------
	.section	.nv.callgraph,"",@"SHT_CUDA_CALLGRAPH"
	.align	4
	.sectionentsize	8
	.align		4
        /*0000*/ 	.word	0x00000000
	.align		4
        /*0004*/ 	.word	0xffffffff
	.align		4
        /*0008*/ 	.word	index@(_Z6kernelv)
	.align		4
        /*000c*/ 	.word	index@(vprintf)
	.align		4
        /*0010*/ 	.word	0x00000000
	.align		4
        /*0014*/ 	.word	0xfffffffe
	.align		4
        /*0018*/ 	.word	0x00000000
	.align		4
        /*001c*/ 	.word	0xfffffffd
	.align		4
        /*0020*/ 	.word	0x00000000
	.align		4
        /*0024*/ 	.word	0xfffffffc


//--------------------- .nv.constant4             --------------------------
	.section	.nv.constant4,"a",@progbits
	.align	8
	.align		8
.nv.constant4:
        /*0000*/ 	.dword	vprintf
	.align		8
        /*0008*/ 	.dword	$str


//--------------------- .text._Z6kernelv          --------------------------
	.section	.text._Z6kernelv,"ax",@progbits
	.align	128
        .global         _Z6kernelv
        .type           _Z6kernelv,@function
        .size           _Z6kernelv,(.L_x_2 - _Z6kernelv)
        .other          _Z6kernelv,@"STO_CUDA_ENTRY STV_DEFAULT"
_Z6kernelv:
.text._Z6kernelv:
[----:B------:R-:W0:Y:S01]  /*0000*/  LDC R1, c[0x0][0x37c] ;  /* 0x0000df00ff017b82 */ /* 0x000e220000000800 */
[----:B------:R-:W1:Y:S01]  /*0010*/  S2R R8, SR_CTAID.X ;  /* 0x0000000000087919 */ /* 0x000e620000002500 */
[----:B0-----:R-:W-:Y:S01]  /*0020*/  VIADD R1, R1, 0xfffffff8 ;  /* 0xfffffff801017836 */ /* 0x001fe20000000000 */
[----:B------:R-:W-:Y:S01]  /*0030*/  MOV R0, 0x0 ;  /* 0x0000000000007802 */ /* 0x000fe20000000f00 */
[----:B------:R-:W0:Y:S01]  /*0040*/  LDCU UR4, c[0x0][0x2f8] ;  /* 0x00005f00ff0477ac */ /* 0x000e220008000800 */
[----:B------:R-:W1:Y:S03]  /*0050*/  S2R R9, SR_TID.X ;  /* 0x0000000000097919 */ /* 0x000e660000002100 */
[----:B------:R2:W3:Y:S01]  /*0060*/  LDC.64 R2, c[0x4][R0] ;  /* 0x0100000000027b82 */ /* 0x0004e20000000a00 */
[----:B------:R-:W4:Y:S01]  /*0070*/  LDCU.64 UR6, c[0x4][0x8] ;  /* 0x01000100ff0677ac */ /* 0x000f220008000a00 */
[----:B------:R-:W5:Y:S01]  /*0080*/  LDCU UR5, c[0x0][0x2fc] ;  /* 0x00005f80ff0577ac */ /* 0x000f620008000800 */
[----:B0-----:R-:W-:Y:S01]  /*0090*/  IADD3 R6, P0, PT, R1, UR4, RZ ;  /* 0x0000000401067c10 */ /* 0x001fe2000ff1e0ff */
[----:B----4-:R-:W-:Y:S01]  /*00a0*/  IMAD.U32 R4, RZ, RZ, UR6 ;  /* 0x00000006ff047e24 */ /* 0x010fe2000f8e00ff */
[----:B------:R-:W-:-:S03]  /*00b0*/  MOV R5, UR7 ;  /* 0x0000000700057c02 */ /* 0x000fc60008000f00 */
[----:B-----5:R-:W-:Y:S01]  /*00c0*/  IMAD.X R7, RZ, RZ, UR5, P0 ;  /* 0x00000005ff077e24 */ /* 0x020fe200080e06ff */
[----:B-1----:R2:W-:Y:S07]  /*00d0*/  STL.64 [R1], R8 ;  /* 0x0000000801007387 */ /* 0x0025ee0000100a00 */
[----:B------:R-:W-:-:S07]  /*00e0*/  LEPC R20, `(.L_x_0) ;  /* 0x000000001014794e */ /* 0x000fce0000000000 */
[----:B--23--:R-:W-:Y:S05]  /*00f0*/  CALL.ABS.NOINC R2 ;  /* 0x0000000002007343 */ /* 0x00cfea0003c00000 */
.L_x_0:
[----:B------:R-:W-:Y:S05]  /*0100*/  EXIT ;  /* 0x000000000000794d */ /* 0x000fea0003800000 */
.L_x_1:
[----:B------:R-:W-:-:S00]  /*0110*/  BRA `(.L_x_1) ;  /* 0xfffffffc00fc7947 */ /* 0x000fc0000383ffff */
[----:B------:R-:W-:-:S00]  /*0120*/  NOP ;  /* 0x0000000000007918 */ /* 0x000fc00000000000 */
        /* <DEDUP_REMOVED lines=13> */
.L_x_2:


//--------------------- .nv.global.init           --------------------------
	.section	.nv.global.init,"aw",@progbits
.nv.global.init:
	.type		$str,@object
	.size		$str,(.L_0 - $str)
$str:
        /*0000*/ 	.byte	0x48, 0x6f, 0x6c, 0x61, 0x20, 0x6d, 0x75, 0x6e, 0x64, 0x6f, 0x20, 0x64, 0x65, 0x73, 0x64, 0x65
        /*0010*/ 	.byte	0x20, 0x62, 0x6c, 0x6f, 0x71, 0x75, 0x65, 0x20, 0x25, 0x64, 0x2c, 0x20, 0x68, 0x69, 0x6c, 0x6f
        /*0020*/ 	.byte	0x20, 0x25, 0x64, 0x0a, 0x00
.L_0:


//--------------------- .nv.shared.reserved.0     --------------------------
	.section	.nv.shared.reserved.0,"aw",@nobits
	.weak		__nv_reservedSMEM_offset_0_alias
	.size		__nv_reservedSMEM_offset_0_alias, 0, 64
	.other		__nv_reservedSMEM_offset_0_alias,@"STO_CUDA_RESERVED_SHARED STV_DEFAULT"
__nv_reservedSMEM_offset_0_alias:
	.zero		0
	.zero		64


//--------------------- .nv.constant0._Z6kernelv  --------------------------
	.section	.nv.constant0._Z6kernelv,"a",@progbits
	.sectionflags	@""
	.align	4
.nv.constant0._Z6kernelv:
	.zero		896


//--------------------- SYMBOLS --------------------------

	.type		.nv.reservedSmem.offset0,@object
	.size		.nv.reservedSmem.offset0,0x4
	.type		vprintf,@function
